//
// Generated by NVIDIA NVVM Compiler
//
// Compiler Build ID: CL-36424714
// Cuda compilation tools, release 13.0, V13.0.88
// Based on NVVM 20.0.0
//

.version 9.0
.target sm_100
.address_size 64

	// .globl	_Z20life_kernel_wordwisePKmPmii

.visible .entry _Z20life_kernel_wordwisePKmPmii(
	.param .u64 .ptr .align 1 _Z20life_kernel_wordwisePKmPmii_param_0,
	.param .u64 .ptr .align 1 _Z20life_kernel_wordwisePKmPmii_param_1,
	.param .u32 _Z20life_kernel_wordwisePKmPmii_param_2,
	.param .u32 _Z20life_kernel_wordwisePKmPmii_param_3
)
{
	.reg .pred 	%p<11>;
	.reg .b32 	%r<13>;
	.reg .b64 	%rd<161>;

	ld.param.u64 	%rd32, [_Z20life_kernel_wordwisePKmPmii_param_0];
	ld.param.u32 	%r4, [_Z20life_kernel_wordwisePKmPmii_param_2];
	ld.param.u32 	%r5, [_Z20life_kernel_wordwisePKmPmii_param_3];
	cvta.to.global.u64 	%rd1, %rd32;
	mov.u32 	%r6, %ctaid.x;
	mov.u32 	%r7, %ntid.x;
	mul.wide.u32 	%rd33, %r6, %r7;
	mov.u32 	%r8, %tid.x;
	cvt.u64.u32 	%rd34, %r8;
	add.s64 	%rd2, %rd33, %rd34;
	cvt.s64.s32 	%rd3, %r4;
	mul.wide.s32 	%rd35, %r5, %r4;
	setp.ge.u64 	%p1, %rd2, %rd35;
	@%p1 bra 	$L__BB0_19;
	or.b64  	%rd36, %rd2, %rd3;
	and.b64  	%rd37, %rd36, -4294967296;
	setp.ne.s64 	%p2, %rd37, 0;
	@%p2 bra 	$L__BB0_3;
	cvt.u32.u64 	%r9, %rd3;
	cvt.u32.u64 	%r10, %rd2;
	div.u32 	%r11, %r10, %r9;
	cvt.u64.u32 	%rd150, %r11;
	bra.uni 	$L__BB0_4;
$L__BB0_3:
	div.u64 	%rd150, %rd2, %rd3;
$L__BB0_4:
	cvt.u32.u64 	%r1, %rd150;
	cvt.u64.u32 	%rd39, %r4;
	mul.lo.s64 	%rd40, %rd150, %rd39;
	sub.s64 	%rd41, %rd2, %rd40;
	cvt.u32.u64 	%r2, %rd41;
	setp.lt.s32 	%p3, %r2, 1;
	add.s32 	%r3, %r2, 1;
	shl.b64 	%rd7, %rd150, 32;
	cvt.s64.s32 	%rd42, %rd150;
	mul.lo.s64 	%rd8, %rd42, %rd3;
	shl.b64 	%rd9, %rd41, 32;
	cvt.s64.s32 	%rd43, %rd41;
	add.s64 	%rd44, %rd43, %rd8;
	shl.b64 	%rd45, %rd44, 3;
	add.s64 	%rd46, %rd1, %rd45;
	ld.global.nc.u64 	%rd10, [%rd46];
	mov.b64 	%rd151, 0;
	@%p3 bra 	$L__BB0_6;
	add.s64 	%rd47, %rd9, -4294967296;
	shr.s64 	%rd48, %rd47, 32;
	add.s64 	%rd49, %rd48, %rd8;
	shl.b64 	%rd50, %rd49, 3;
	add.s64 	%rd51, %rd1, %rd50;
	ld.global.nc.u64 	%rd52, [%rd51];
	shr.u64 	%rd151, %rd52, 63;
$L__BB0_6:
	setp.ge.s32 	%p4, %r3, %r4;
	mov.b64 	%rd152, 0;
	@%p4 bra 	$L__BB0_8;
	add.s64 	%rd54, %rd9, 4294967296;
	shr.s64 	%rd55, %rd54, 32;
	add.s64 	%rd56, %rd55, %rd8;
	shl.b64 	%rd57, %rd56, 3;
	add.s64 	%rd58, %rd1, %rd57;
	ld.global.nc.u64 	%rd59, [%rd58];
	shl.b64 	%rd152, %rd59, 63;
$L__BB0_8:
	setp.lt.s32 	%p5, %r1, 1;
	mov.b64 	%rd154, 0;
	mov.u64 	%rd155, %rd154;
	mov.u64 	%rd156, %rd154;
	@%p5 bra 	$L__BB0_13;
	setp.lt.s32 	%p6, %r2, 1;
	add.s64 	%rd62, %rd7, -4294967296;
	shr.s64 	%rd63, %rd62, 32;
	mul.lo.s64 	%rd15, %rd63, %rd3;
	shr.s64 	%rd64, %rd9, 32;
	add.s64 	%rd65, %rd15, %rd64;
	shl.b64 	%rd66, %rd65, 3;
	add.s64 	%rd67, %rd1, %rd66;
	ld.global.nc.u64 	%rd155, [%rd67];
	mov.b64 	%rd154, 0;
	@%p6 bra 	$L__BB0_11;
	add.s64 	%rd68, %rd9, -4294967296;
	shr.s64 	%rd69, %rd68, 32;
	add.s64 	%rd70, %rd69, %rd15;
	shl.b64 	%rd71, %rd70, 3;
	add.s64 	%rd72, %rd1, %rd71;
	ld.global.nc.u64 	%rd73, [%rd72];
	shr.u64 	%rd154, %rd73, 63;
$L__BB0_11:
	setp.ge.s32 	%p7, %r3, %r4;
	mov.b64 	%rd156, 0;
	@%p7 bra 	$L__BB0_13;
	add.s64 	%rd75, %rd9, 4294967296;
	shr.s64 	%rd76, %rd75, 32;
	add.s64 	%rd77, %rd76, %rd15;
	shl.b64 	%rd78, %rd77, 3;
	add.s64 	%rd79, %rd1, %rd78;
	ld.global.nc.u64 	%rd80, [%rd79];
	shl.b64 	%rd156, %rd80, 63;
$L__BB0_13:
	add.s32 	%r12, %r1, 1;
	setp.ge.s32 	%p8, %r12, %r5;
	mov.b64 	%rd158, 0;
	mov.u64 	%rd159, %rd158;
	mov.u64 	%rd160, %rd158;
	@%p8 bra 	$L__BB0_18;
	setp.lt.s32 	%p9, %r2, 1;
	add.s64 	%rd83, %rd7, 4294967296;
	shr.s64 	%rd84, %rd83, 32;
	mul.lo.s64 	%rd23, %rd84, %rd3;
	shr.s64 	%rd85, %rd9, 32;
	add.s64 	%rd86, %rd23, %rd85;
	shl.b64 	%rd87, %rd86, 3;
	add.s64 	%rd88, %rd1, %rd87;
	ld.global.nc.u64 	%rd159, [%rd88];
	mov.b64 	%rd158, 0;
	@%p9 bra 	$L__BB0_16;
	add.s64 	%rd89, %rd9, -4294967296;
	shr.s64 	%rd90, %rd89, 32;
	add.s64 	%rd91, %rd90, %rd23;
	shl.b64 	%rd92, %rd91, 3;
	add.s64 	%rd93, %rd1, %rd92;
	ld.global.nc.u64 	%rd94, [%rd93];
	shr.u64 	%rd158, %rd94, 63;
$L__BB0_16:
	setp.ge.s32 	%p10, %r3, %r4;
	mov.b64 	%rd160, 0;
	@%p10 bra 	$L__BB0_18;
	add.s64 	%rd96, %rd9, 4294967296;
	shr.s64 	%rd97, %rd96, 32;
	add.s64 	%rd98, %rd97, %rd23;
	shl.b64 	%rd99, %rd98, 3;
	add.s64 	%rd100, %rd1, %rd99;
	ld.global.nc.u64 	%rd101, [%rd100];
	shl.b64 	%rd160, %rd101, 63;
$L__BB0_18:
	ld.param.u64 	%rd149, [_Z20life_kernel_wordwisePKmPmii_param_1];
	shl.b64 	%rd102, %rd155, 1;
	or.b64  	%rd103, %rd102, %rd154;
	shr.u64 	%rd104, %rd155, 1;
	or.b64  	%rd105, %rd104, %rd156;
	shl.b64 	%rd106, %rd10, 1;
	or.b64  	%rd107, %rd151, %rd106;
	shr.u64 	%rd108, %rd10, 1;
	or.b64  	%rd109, %rd152, %rd108;
	shl.b64 	%rd110, %rd159, 1;
	or.b64  	%rd111, %rd110, %rd158;
	shr.u64 	%rd112, %rd159, 1;
	or.b64  	%rd113, %rd112, %rd160;
	xor.b64  	%rd114, %rd103, %rd155;
	xor.b64  	%rd115, %rd114, %rd105;
	and.b64  	%rd116, %rd103, %rd155;
	and.b64  	%rd117, %rd114, %rd105;
	or.b64  	%rd118, %rd117, %rd116;
	xor.b64  	%rd119, %rd109, %rd107;
	and.b64  	%rd120, %rd109, %rd107;
	xor.b64  	%rd121, %rd111, %rd159;
	xor.b64  	%rd122, %rd121, %rd113;
	and.b64  	%rd123, %rd111, %rd159;
	and.b64  	%rd124, %rd121, %rd113;
	or.b64  	%rd125, %rd124, %rd123;
	xor.b64  	%rd126, %rd115, %rd119;
	xor.b64  	%rd127, %rd122, %rd126;
	and.b64  	%rd128, %rd115, %rd119;
	and.b64  	%rd129, %rd122, %rd126;
	or.b64  	%rd130, %rd129, %rd128;
	xor.b64  	%rd131, %rd118, %rd120;
	xor.b64  	%rd132, %rd125, %rd131;
	and.b64  	%rd133, %rd118, %rd120;
	and.b64  	%rd134, %rd125, %rd131;
	or.b64  	%rd135, %rd134, %rd133;
	xor.b64  	%rd136, %rd130, %rd132;
	and.b64  	%rd137, %rd130, %rd132;
	xor.b64  	%rd138, %rd135, %rd137;
	not.b64 	%rd139, %rd138;
	and.b64  	%rd140, %rd127, %rd139;
	or.b64  	%rd141, %rd138, %rd127;
	not.b64 	%rd142, %rd141;
	and.b64  	%rd143, %rd10, %rd142;
	or.b64  	%rd144, %rd143, %rd140;
	and.b64  	%rd145, %rd144, %rd136;
	cvta.to.global.u64 	%rd146, %rd149;
	shl.b64 	%rd147, %rd2, 3;
	add.s64 	%rd148, %rd146, %rd147;
	st.global.u64 	[%rd148], %rd145;
$L__BB0_19:
	ret;

}


// ===== COMPILED SASS (sm_100) =====

	.target	sm_100

	.elftype	@"ET_EXEC"


//--------------------- .note.nv.tkinfo           --------------------------
	.section	.note.nv.tkinfo,"",@"SHT_NOTE"
	.sectionflags	@"SHF_NOTE_NV_TKINFO"
	.tkinfo
        /*0018*/ 	.word	0x00000002
        /*0030*/ 	.string	""
        /*0030*/ 	.string	"ptxas"
        /*0030*/ 	.string	"Cuda compilation tools, release 13.0, V13.0.88"
        /*0030*/ 	.string	"Build cuda_13.0.r13.0/compiler.36424714_0"
        /*0030*/ 	.string	"-arch sm_100 -m 64 "



//--------------------- .note.nv.cuinfo           --------------------------
	.section	.note.nv.cuinfo,"",@"SHT_NOTE"
	.sectionflags	@"SHF_NOTE_NV_CUINFO"
        /*0018*/ 	.short	0x0002
        /*001a*/ 	.short	0x0064
        /*001c*/ 	.short	0x0082
	.zero		2


//--------------------- .nv.info                  --------------------------
	.section	.nv.info,"",@"SHT_CUDA_INFO"
	.align	4


	//----- nvinfo : EIATTR_REGCOUNT
	.align		4
        /*0000*/ 	.byte	0x04, 0x2f
        /*0002*/ 	.short	(.L_1 - .L_0)
	.align		4
.L_0:
        /*0004*/ 	.word	index@(_Z20life_kernel_wordwisePKmPmii)
        /*0008*/ 	.word	0x00000019


	//----- nvinfo : EIATTR_FRAME_SIZE
	.align		4
.L_1:
        /*000c*/ 	.byte	0x04, 0x11
        /*000e*/ 	.short	(.L_3 - .L_2)
	.align		4
.L_2:
        /*0010*/ 	.word	index@($__internal_0_$__cuda_sm20_div_u64)
        /*0014*/ 	.word	0x00000000


	//----- nvinfo : EIATTR_FRAME_SIZE
	.align		4
.L_3:
        /*0018*/ 	.byte	0x04, 0x11
        /*001a*/ 	.short	(.L_5 - .L_4)
	.align		4
.L_4:
        /*001c*/ 	.word	index@(_Z20life_kernel_wordwisePKmPmii)
        /*0020*/ 	.word	0x00000000


	//----- nvinfo : EIATTR_MIN_STACK_SIZE
	.align		4
.L_5:
        /*0024*/ 	.byte	0x04, 0x12
        /*0026*/ 	.short	(.L_7 - .L_6)
	.align		4
.L_6:
        /*0028*/ 	.word	index@(_Z20life_kernel_wordwisePKmPmii)
        /*002c*/ 	.word	0x00000000
.L_7:


//--------------------- .nv.compat                --------------------------
	.section	.nv.compat,"",@"SHT_CUDA_COMPAT_INFO"
	.align	4
        /*0000*/ 	.byte	0x02, 0x09, 0x00, 0x00, 0x02, 0x02, 0x01, 0x00, 0x02, 0x05, 0x05, 0x00, 0x03, 0x07, 0x01, 0x01
        /*0010*/ 	.byte	0x02, 0x03, 0x00, 0x00, 0x02, 0x06, 0x01, 0x00, 0x04, 0x0b, 0x08, 0x00, 0x09, 0x00, 0x00, 0x00
        /*0020*/ 	.byte	0x00, 0x00, 0x00, 0x00


//--------------------- .nv.info._Z20life_kernel_wordwisePKmPmii --------------------------
	.section	.nv.info._Z20life_kernel_wordwisePKmPmii,"",@"SHT_CUDA_INFO"
	.sectionflags	@""
	.align	4


	//----- nvinfo : EIATTR_CUDA_API_VERSION
	.align		4
        /*0000*/ 	.byte	0x04, 0x37
        /*0002*/ 	.short	(.L_9 - .L_8)
.L_8:
        /*0004*/ 	.word	0x00000082


	//----- nvinfo : EIATTR_KPARAM_INFO
	.align		4
.L_9:
        /*0008*/ 	.byte	0x04, 0x17
        /*000a*/ 	.short	(.L_11 - .L_10)
.L_10:
        /*000c*/ 	.word	0x00000000
        /*0010*/ 	.short	0x0003
        /*0012*/ 	.short	0x0014
        /*0014*/ 	.byte	0x00, 0xf0, 0x11, 0x00


	//----- nvinfo : EIATTR_KPARAM_INFO
	.align		4
.L_11:
        /*0018*/ 	.byte	0x04, 0x17
        /*001a*/ 	.short	(.L_13 - .L_12)
.L_12:
        /*001c*/ 	.word	0x00000000
        /*0020*/ 	.short	0x0002
        /*0022*/ 	.short	0x0010
        /*0024*/ 	.byte	0x00, 0xf0, 0x11, 0x00


	//----- nvinfo : EIATTR_KPARAM_INFO
	.align		4
.L_13:
        /*0028*/ 	.byte	0x04, 0x17
        /*002a*/ 	.short	(.L_15 - .L_14)
.L_14:
        /*002c*/ 	.word	0x00000000
        /*0030*/ 	.short	0x0001
        /*0032*/ 	.short	0x0008
        /*0034*/ 	.byte	0x00, 0xf5, 0x21, 0x00


	//----- nvinfo : EIATTR_KPARAM_INFO
	.align		4
.L_15:
        /*0038*/ 	.byte	0x04, 0x17
        /*003a*/ 	.short	(.L_17 - .L_16)
.L_16:
        /*003c*/ 	.word	0x00000000
        /*0040*/ 	.short	0x0000
        /*0042*/ 	.short	0x0000
        /*0044*/ 	.byte	0x00, 0xf5, 0x21, 0x00


	//----- nvinfo : EIATTR_SPARSE_MMA_MASK
	.align		4
.L_17:
        /*0048*/ 	.byte	0x03, 0x50
        /*004a*/ 	.short	0x0000


	//----- nvinfo : EIATTR_MAXREG_COUNT
	.align		4
        /*004c*/ 	.byte	0x03, 0x1b
        /*004e*/ 	.short	0x00ff


	//----- nvinfo : EIATTR_MERCURY_ISA_VERSION
	.align		4
        /*0050*/ 	.byte	0x03, 0x5f
        /*0052*/ 	.short	0x0101


	//----- nvinfo : EIATTR_VRC_CTA_INIT_COUNT
	.align		4
        /*0054*/ 	.byte	0x02, 0x4a
	.zero		1
	.zero		1


	//----- nvinfo : EIATTR_EXIT_INSTR_OFFSETS
	.align		4
        /*0058*/ 	.byte	0x04, 0x1c
        /*005a*/ 	.short	(.L_19 - .L_18)


	//   ....[0]....
.L_18:
        /*005c*/ 	.word	0x000000a0


	//   ....[1]....
        /*0060*/ 	.word	0x00000cf0


	//----- nvinfo : EIATTR_CRS_STACK_SIZE
	.align		4
.L_19:
        /*0064*/ 	.byte	0x04, 0x1e
        /*0066*/ 	.short	(.L_21 - .L_20)
.L_20:
        /*0068*/ 	.word	0x00000000


	//----- nvinfo : EIATTR_CBANK_PARAM_SIZE
	.align		4
.L_21:
        /*006c*/ 	.byte	0x03, 0x19
        /*006e*/ 	.short	0x0018


	//----- nvinfo : EIATTR_PARAM_CBANK
	.align		4
        /*0070*/ 	.byte	0x04, 0x0a
        /*0072*/ 	.short	(.L_23 - .L_22)
	.align		4
.L_22:
        /*0074*/ 	.word	index@(.nv.constant0._Z20life_kernel_wordwisePKmPmii)
        /*0078*/ 	.short	0x0380
        /*007a*/ 	.short	0x0018


	//----- nvinfo : EIATTR_SW_WAR
	.align		4
.L_23:
        /*007c*/ 	.byte	0x04, 0x36
        /*007e*/ 	.short	(.L_25 - .L_24)
.L_24:
        /*0080*/ 	.word	0x00000008
.L_25:


//--------------------- .nv.callgraph             --------------------------
	.section	.nv.callgraph,"",@"SHT_CUDA_CALLGRAPH"
	.align	4
	.sectionentsize	8
	.align		4
        /*0000*/ 	.word	0x00000000
	.align		4
        /*0004*/ 	.word	0xffffffff
	.align		4
        /*0008*/ 	.word	0x00000000
	.align		4
        /*000c*/ 	.word	0xfffffffe
	.align		4
        /*0010*/ 	.word	0x00000000
	.align		4
        /*0014*/ 	.word	0xfffffffd
	.align		4
        /*0018*/ 	.word	0x00000000
	.align		4
        /*001c*/ 	.word	0xfffffffc


//--------------------- .text._Z20life_kernel_wordwisePKmPmii --------------------------
	.section	.text._Z20life_kernel_wordwisePKmPmii,"ax",@progbits
	.align	128
        .global         _Z20life_kernel_wordwisePKmPmii
        .type           _Z20life_kernel_wordwisePKmPmii,@function
        .size           _Z20life_kernel_wordwisePKmPmii,(.L_x_8 - _Z20life_kernel_wordwisePKmPmii)
        .other          _Z20life_kernel_wordwisePKmPmii,@"STO_CUDA_ENTRY STV_DEFAULT"
_Z20life_kernel_wordwisePKmPmii:
.text._Z20life_kernel_wordwisePKmPmii:
[----:B------:R-:W-:Y:S01]  /*0000*/  LDC R1, c[0x0][0x37c] ;  /* 0x0000df00ff017b82 */ /* 0x000fe20000000800 */
[----:B------:R-:W0:Y:S07]  /*0010*/  S2R R2, SR_TID.X ;  /* 0x0000000000027919 */ /* 0x000e2e0000002100 */
[----:B------:R-:W0:Y:S01]  /*0020*/  S2UR UR6, SR_CTAID.X ;  /* 0x00000000000679c3 */ /* 0x000e220000002500 */
[----:B------:R-:W1:Y:S01]  /*0030*/  LDCU.64 UR8, c[0x0][0x390] ;  /* 0x00007200ff0877ac */ /* 0x000e620008000a00 */
[----:B------:R-:W-:-:S06]  /*0040*/  IMAD.MOV.U32 R3, RZ, RZ, RZ ;  /* 0x000000ffff037224 */ /* 0x000fcc00078e00ff */
[----:B------:R-:W0:Y:S01]  /*0050*/  LDC R5, c[0x0][0x360] ;  /* 0x0000d800ff057b82 */ /* 0x000e220000000800 */
[----:B-1----:R-:W-:Y:S01]  /*0060*/  UIMAD.WIDE UR4, UR9, UR8, URZ ;  /* 0x00000008090472a5 */ /* 0x002fe2000f8e02ff */
[----:B0-----:R-:W-:-:S05]  /*0070*/  IMAD.WIDE.U32 R2, R5, UR6, R2 ;  /* 0x0000000605027c25 */ /* 0x001fca000f8e0002 */
[----:B------:R-:W-:-:S04]  /*0080*/  ISETP.GE.U32.AND P0, PT, R2, UR4, PT ;  /* 0x0000000402007c0c */ /* 0x000fc8000bf06070 */
[----:B------:R-:W-:-:S13]  /*0090*/  ISETP.GE.U32.AND.EX P0, PT, R3, UR5, PT, P0 ;  /* 0x0000000503007c0c */ /* 0x000fda000bf06100 */
[----:B------:R-:W-:Y:S05]  /*00a0*/  @P0 EXIT ;  /* 0x000000000000094d */ /* 0x000fea0003800000 */
[----:B------:R-:W-:Y:S01]  /*00b0*/  USHF.R.S32.HI UR10, URZ, 0x1f, UR8 ;  /* 0x0000001fff0a7899 */ /* 0x000fe20008011408 */
[----:B------:R-:W-:Y:S01]  /*00c0*/  BSSY.RECONVERGENT B0, `(.L_x_0) ;  /* 0x000001a000007945 */ /* 0x000fe20003800200 */
[----:B------:R-:W0:Y:S04]  /*00d0*/  LDCU.64 UR12, c[0x0][0x358] ;  /* 0x00006b00ff0c77ac */ /* 0x000e280008000a00 */
[----:B------:R-:W-:-:S04]  /*00e0*/  LOP3.LUT R0, R3, UR10, RZ, 0xfc, !PT ;  /* 0x0000000a03007c12 */ /* 0x000fc8000f8efcff */
[----:B------:R-:W-:-:S13]  /*00f0*/  ISETP.NE.U32.AND P0, PT, R0, RZ, PT ;  /* 0x000000ff0000720c */ /* 0x000fda0003f05070 */
[----:B0-----:R-:W-:Y:S05]  /*0100*/  @P0 BRA `(.L_x_1) ;  /* 0x00000000004c0947 */ /* 0x001fea0003800000 */
[----:B------:R-:W0:Y:S01]  /*0110*/  I2F.U32.RP R0, UR8 ;  /* 0x0000000800007d06 */ /* 0x000e220008209000 */
[----:B------:R-:W-:-:S07]  /*0120*/  ISETP.NE.U32.AND P2, PT, RZ, UR8, PT ;  /* 0x00000008ff007c0c */ /* 0x000fce000bf45070 */
[----:B0-----:R-:W0:Y:S02]  /*0130*/  MUFU.RCP R0, R0 ;  /* 0x0000000000007308 */ /* 0x001e240000001000 */
[----:B0-----:R-:W-:-:S06]  /*0140*/  VIADD R4, R0, 0xffffffe ;  /* 0x0ffffffe00047836 */ /* 0x001fcc0000000000 */
[----:B------:R0:W1:Y:S02]  /*0150*/  F2I.FTZ.U32.TRUNC.NTZ R5, R4 ;  /* 0x0000000400057305 */ /* 0x000064000021f000 */
[----:B0-----:R-:W-:Y:S02]  /*0160*/  IMAD.MOV.U32 R4, RZ, RZ, RZ ;  /* 0x000000ffff047224 */ /* 0x001fe400078e00ff */
[----:B-1----:R-:W-:-:S04]  /*0170*/  IMAD.MOV R7, RZ, RZ, -R5 ;  /* 0x000000ffff077224 */ /* 0x002fc800078e0a05 */
[----:B------:R-:W-:-:S04]  /*0180*/  IMAD R7, R7, UR8, RZ ;  /* 0x0000000807077c24 */ /* 0x000fc8000f8e02ff */
[----:B------:R-:W-:-:S06]  /*0190*/  IMAD.HI.U32 R5, R5, R7, R4 ;  /* 0x0000000705057227 */ /* 0x000fcc00078e0004 */
[----:B------:R-:W-:-:S04]  /*01a0*/  IMAD.HI.U32 R12, R5, R2, RZ ;  /* 0x00000002050c7227 */ /* 0x000fc800078e00ff */
[----:B------:R-:W-:-:S04]  /*01b0*/  IMAD.MOV R5, RZ, RZ, -R12 ;  /* 0x000000ffff057224 */ /* 0x000fc800078e0a0c */
[----:B------:R-:W-:-:S05]  /*01c0*/  IMAD R5, R5, UR8, R2 ;  /* 0x0000000805057c24 */ /* 0x000fca000f8e0202 */
[----:B------:R-:W-:-:S13]  /*01d0*/  ISETP.GE.U32.AND P0, PT, R5, UR8, PT ;  /* 0x0000000805007c0c */ /* 0x000fda000bf06070 */
[----:B------:R-:W-:Y:S02]  /*01e0*/  @P0 VIADD R5, R5, -UR8 ;  /* 0x8000000805050c36 */ /* 0x000fe40008000000 */
[----:B------:R-:W-:-:S03]  /*01f0*/  @P0 VIADD R12, R12, 0x1 ;  /* 0x000000010c0c0836 */ /* 0x000fc60000000000 */
[----:B------:R-:W-:-:S13]  /*0200*/  ISETP.GE.U32.AND P1, PT, R5, UR8, PT ;  /* 0x0000000805007c0c */ /* 0x000fda000bf26070 */
[----:B------:R-:W-:Y:S01]  /*0210*/  @P1 VIADD R12, R12, 0x1 ;  /* 0x000000010c0c1836 */ /* 0x000fe20000000000 */
[----:B------:R-:W-:Y:S01]  /*0220*/  @!P2 LOP3.LUT R12, RZ, UR8, RZ, 0x33, !PT ;  /* 0x00000008ff0cac12 */ /* 0x000fe2000f8e33ff */
[----:B------:R-:W-:Y:S06]  /*0230*/  BRA `(.L_x_2) ;  /* 0x0000000000087947 */ /* 0x000fec0003800000 */
.L_x_1:
[----:B------:R-:W-:-:S07]  /*0240*/  MOV R0, 0x260 ;  /* 0x0000026000007802 */ /* 0x000fce0000000f00 */
[----:B------:R-:W-:Y:S05]  /*0250*/  CALL.REL.NOINC `($__internal_0_$__cuda_sm20_div_u64) ;  /* 0x0000000800a87944 */ /* 0x000fea0003c00000 */
.L_x_2:
[----:B------:R-:W-:Y:S05]  /*0260*/  BSYNC.RECONVERGENT B0 ;  /* 0x0000000000007941 */ /* 0x000fea0003800200 */
.L_x_0:
[----:B------:R-:W0:Y:S01]  /*0270*/  LDCU UR11, c[0x0][0x390] ;  /* 0x00007200ff0b77ac */ /* 0x000e220008000800 */
[--C-:B------:R-:W-:Y:S01]  /*0280*/  IMAD.MOV R11, RZ, RZ, -R12.reuse ;  /* 0x000000ffff0b7224 */ /* 0x100fe200078e0a0c */
[----:B------:R-:W-:Y:S01]  /*0290*/  SHF.R.S32.HI R0, RZ, 0x1f, R12 ;  /* 0x0000001fff007819 */ /* 0x000fe2000001140c */
[----:B------:R-:W1:Y:S02]  /*02a0*/  LDCU.64 UR14, c[0x0][0x380] ;  /* 0x00007000ff0e77ac */ /* 0x000e640008000a00 */
[----:B0-----:R-:W-:Y:S02]  /*02b0*/  IMAD R11, R11, UR11, R2 ;  /* 0x0000000b0b0b7c24 */ /* 0x001fe4000f8e0202 */
[----:B------:R-:W-:Y:S02]  /*02c0*/  IMAD R7, R0, UR11, RZ ;  /* 0x0000000b00077c24 */ /* 0x000fe4000f8e02ff */
[C---:B------:R-:W-:Y:S01]  /*02d0*/  VIADD R13, R11.reuse, 0x1 ;  /* 0x000000010b0d7836 */ /* 0x040fe20000000000 */
[----:B------:R-:W-:Y:S01]  /*02e0*/  ISETP.GE.AND P0, PT, R11, 0x1, PT ;  /* 0x000000010b00780c */ /* 0x000fe20003f06270 */
[----:B------:R-:W-:-:S03]  /*02f0*/  IMAD.WIDE.U32 R4, R12, UR11, RZ ;  /* 0x0000000b0c047c25 */ /* 0x000fc6000f8e00ff */
[----:B------:R-:W-:Y:S01]  /*0300*/  ISETP.GE.AND P1, PT, R13, UR11, PT ;  /* 0x0000000b0d007c0c */ /* 0x000fe2000bf26270 */
[----:B------:R-:W-:Y:S01]  /*0310*/  IMAD R7, R12, UR10, R7 ;  /* 0x0000000a0c077c24 */ /* 0x000fe2000f8e0207 */
[----:B------:R-:W-:-:S03]  /*0320*/  IADD3 R10, P3, PT, R11, R4, RZ ;  /* 0x000000040b0a7210 */ /* 0x000fc60007f7e0ff */
[----:B------:R-:W-:-:S04]  /*0330*/  IMAD.IADD R6, R5, 0x1, R7 ;  /* 0x0000000105067824 */ /* 0x000fc800078e0207 */
[C---:B------:R-:W-:Y:S01]  /*0340*/  @P0 VIADD R9, R11.reuse, 0xffffffff ;  /* 0xffffffff0b090836 */ /* 0x040fe20000000000 */
[----:B------:R-:W-:-:S03]  /*0350*/  LEA.HI.X.SX32 R5, R11, R6, 0x1, P3 ;  /* 0x000000060b057211 */ /* 0x000fc600018f0eff */
[-C--:B------:R-:W-:Y:S02]  /*0360*/  @!P1 IADD3 R0, P5, PT, R13, R4.reuse, RZ ;  /* 0x000000040d009210 */ /* 0x080fe40007fbe0ff */
[C---:B------:R-:W-:Y:S02]  /*0370*/  @P0 IADD3 R7, P4, PT, R9.reuse, R4, RZ ;  /* 0x0000000409070210 */ /* 0x040fe40007f9e0ff */
[----:B-1----:R-:W-:Y:S02]  /*0380*/  LEA R4, P2, R10, UR14, 0x3 ;  /* 0x0000000e0a047c11 */ /* 0x002fe4000f8418ff */
[-C--:B------:R-:W-:Y:S02]  /*0390*/  @P0 LEA.HI.X.SX32 R8, R9, R6.reuse, 0x1, P4 ;  /* 0x0000000609080211 */ /* 0x080fe400020f0eff */
[----:B------:R-:W-:Y:S02]  /*03a0*/  @!P1 LEA.HI.X.SX32 R9, R13, R6, 0x1, P5 ;  /* 0x000000060d099211 */ /* 0x000fe400028f0eff */
[----:B------:R-:W-:-:S02]  /*03b0*/  @P0 LEA R6, P3, R7, UR14, 0x3 ;  /* 0x0000000e07060c11 */ /* 0x000fc4000f8618ff */
[----:B------:R-:W-:Y:S02]  /*03c0*/  @!P1 LEA R16, P4, R0, UR14, 0x3 ;  /* 0x0000000e00109c11 */ /* 0x000fe4000f8818ff */
[----:B------:R-:W-:Y:S02]  /*03d0*/  LEA.HI.X R5, R10, UR15, R5, 0x3, P2 ;  /* 0x0000000f0a057c11 */ /* 0x000fe400090f1c05 */
[----:B------:R-:W-:Y:S02]  /*03e0*/  @P0 LEA.HI.X R7, R7, UR15, R8, 0x3, P3 ;  /* 0x0000000f07070c11 */ /* 0x000fe400098f1c08 */
[----:B------:R-:W-:Y:S02]  /*03f0*/  @!P1 LEA.HI.X R17, R0, UR15, R9, 0x3, P4 ;  /* 0x0000000f00119c11 */ /* 0x000fe4000a0f1c09 */
[----:B------:R-:W5:Y:S04]  /*0400*/  LDG.E.64.CONSTANT R4, desc[UR12][R4.64] ;  /* 0x0000000c04047981 */ /* 0x000f68000c1e9b00 */
[----:B------:R0:W5:Y:S04]  /*0410*/  @P0 LDG.E.CONSTANT R10, desc[UR12][R6.64+0x4] ;  /* 0x0000040c060a0981 */ /* 0x000168000c1e9900 */
[----:B------:R0:W5:Y:S01]  /*0420*/  @!P1 LDG.E.CONSTANT R0, desc[UR12][R16.64] ;  /* 0x0000000c10009981 */ /* 0x000162000c1e9900 */
[----:B------:R-:W-:Y:S01]  /*0430*/  ISETP.GE.AND P2, PT, R12, 0x1, PT ;  /* 0x000000010c00780c */ /* 0x000fe20003f46270 */
[----:B------:R-:W-:Y:S01]  /*0440*/  UMOV UR9, URZ ;  /* 0x000000ff00097c82 */ /* 0x000fe20008000000 */
[----:B------:R-:W-:Y:S01]  /*0450*/  UMOV UR8, URZ ;  /* 0x000000ff00087c82 */ /* 0x000fe20008000000 */
[----:B------:R-:W-:Y:S01]  /*0460*/  UMOV UR7, URZ ;  /* 0x000000ff00077c82 */ /* 0x000fe20008000000 */
[----:B------:R-:W-:Y:S01]  /*0470*/  UMOV UR6, URZ ;  /* 0x000000ff00067c82 */ /* 0x000fe20008000000 */
[----:B------:R-:W-:Y:S01]  /*0480*/  BSSY.RECONVERGENT B0, `(.L_x_3) ;  /* 0x0000020000007945 */ /* 0x000fe20003800200 */
[----:B------:R-:W-:Y:S01]  /*0490*/  IMAD.MOV.U32 R14, RZ, RZ, RZ ;  /* 0x000000ffff0e7224 */ /* 0x000fe200078e00ff */
[----:B------:R-:W-:Y:S01]  /*04a0*/  CS2R R8, SRZ ;  /* 0x0000000000087805 */ /* 0x000fe2000001ff00 */
[----:B------:R-:W-:-:S05]  /*04b0*/  IMAD.MOV.U32 R13, RZ, RZ, RZ ;  /* 0x000000ffff0d7224 */ /* 0x000fca00078e00ff */
[----:B0-----:R-:W-:Y:S05]  /*04c0*/  @!P2 BRA `(.L_x_4) ;  /* 0x00000000006ca947 */ /* 0x001fea0003800000 */
[----:B------:R-:W-:Y:S02]  /*04d0*/  VIADD R7, R12, 0xffffffff ;  /* 0xffffffff0c077836 */ /* 0x000fe40000000000 */
[----:B------:R-:W-:Y:S02]  /*04e0*/  @P0 VIADD R15, R11, 0xffffffff ;  /* 0xffffffff0b0f0836 */ /* 0x000fe40000000000 */
[----:B------:R-:W-:Y:S01]  /*04f0*/  IMAD.WIDE.U32 R8, R7, UR11, RZ ;  /* 0x0000000b07087c25 */ /* 0x000fe2000f8e00ff */
[----:B------:R-:W-:-:S03]  /*0500*/  SHF.R.S32.HI R6, RZ, 0x1f, R7 ;  /* 0x0000001fff067819 */ /* 0x000fc60000011407 */
[----:B------:R-:W-:Y:S01]  /*0510*/  @!P1 VIADD R17, R11, 0x1 ;  /* 0x000000010b119836 */ /* 0x000fe20000000000 */
[----:B------:R-:W-:Y:S01]  /*0520*/  @P0 IADD3 R13, P3, PT, R15, R8, RZ ;  /* 0x000000080f0d0210 */ /* 0x000fe20007f7e0ff */
[----:B------:R-:W-:-:S03]  /*0530*/  IMAD R6, R6, UR11, RZ ;  /* 0x0000000b06067c24 */ /* 0x000fc6000f8e02ff */
[----:B------:R-:W-:Y:S01]  /*0540*/  @P0 LEA R16, P2, R13, UR14, 0x3 ;  /* 0x0000000e0d100c11 */ /* 0x000fe2000f8418ff */
[----:B------:R-:W-:-:S04]  /*0550*/  IMAD R7, R7, UR10, R6 ;  /* 0x0000000a07077c24 */ /* 0x000fc8000f8e0206 */
[----:B------:R-:W-:Y:S01]  /*0560*/  IMAD.IADD R20, R9, 0x1, R7 ;  /* 0x0000000109147824 */ /* 0x000fe200078e0207 */
[----:B------:R-:W-:-:S04]  /*0570*/  @!P1 IADD3 R7, P4, PT, R17, R8, RZ ;  /* 0x0000000811079210 */ /* 0x000fc80007f9e0ff */
[-C--:B------:R-:W-:Y:S02]  /*0580*/  @P0 LEA.HI.X.SX32 R18, R15, R20.reuse, 0x1, P3 ;  /* 0x000000140f120211 */ /* 0x080fe400018f0eff */
[----:B------:R-:W-:Y:S02]  /*0590*/  @!P1 LEA R6, P5, R7, UR14, 0x3 ;  /* 0x0000000e07069c11 */ /* 0x000fe4000f8a18ff */
[----:B------:R-:W-:Y:S02]  /*05a0*/  @!P1 LEA.HI.X.SX32 R14, R17, R20, 0x1, P4 ;  /* 0x00000014110e9211 */ /* 0x000fe400020f0eff */
[----:B------:R-:W-:Y:S02]  /*05b0*/  IADD3 R9, P3, PT, R11, R8, RZ ;  /* 0x000000080b097210 */ /* 0x000fe40007f7e0ff */
[----:B------:R-:W-:Y:S02]  /*05c0*/  @P0 LEA.HI.X R17, R13, UR15, R18, 0x3, P2 ;  /* 0x0000000f0d110c11 */ /* 0x000fe400090f1c12 */
[----:B------:R-:W-:-:S02]  /*05d0*/  @!P1 LEA.HI.X R7, R7, UR15, R14, 0x3, P5 ;  /* 0x0000000f07079c11 */ /* 0x000fc4000a8f1c0e */
[----:B------:R-:W-:Y:S01]  /*05e0*/  LEA R8, P2, R9, UR14, 0x3 ;  /* 0x0000000e09087c11 */ /* 0x000fe2000f8418ff */
[----:B------:R-:W2:Y:S01]  /*05f0*/  @P0 LDG.E.CONSTANT R16, desc[UR12][R16.64+0x4] ;  /* 0x0000040c10100981 */ /* 0x000ea2000c1e9900 */
[----:B------:R-:W-:-:S03]  /*0600*/  LEA.HI.X.SX32 R14, R11, R20, 0x1, P3 ;  /* 0x000000140b0e7211 */ /* 0x000fc600018f0eff */
[----:B------:R-:W3:Y:S01]  /*0610*/  @!P1 LDG.E.CONSTANT R6, desc[UR12][R6.64] ;  /* 0x0000000c06069981 */ /* 0x000ee2000c1e9900 */
[----:B------:R-:W-:-:S06]  /*0620*/  LEA.HI.X R9, R9, UR15, R14, 0x3, P2 ;  /* 0x0000000f09097c11 */ /* 0x000fcc00090f1c0e */
[----:B------:R-:W5:Y:S01]  /*0630*/  LDG.E.64.CONSTANT R8, desc[UR12][R8.64] ;  /* 0x0000000c08087981 */ /* 0x000f62000c1e9b00 */
[----:B------:R-:W-:Y:S02]  /*0640*/  IMAD.MOV.U32 R14, RZ, RZ, RZ ;  /* 0x000000ffff0e7224 */ /* 0x000fe400078e00ff */
[----:B------:R-:W-:Y:S01]  /*0650*/  IMAD.MOV.U32 R13, RZ, RZ, RZ ;  /* 0x000000ffff0d7224 */ /* 0x000fe200078e00ff */
[----:B--2---:R-:W-:Y:S01]  /*0660*/  @P0 SHF.R.U32.HI R14, RZ, 0x1f, R16 ;  /* 0x0000001fff0e0819 */ /* 0x004fe20000011610 */
[----:B---3--:R-:W-:-:S07]  /*0670*/  @!P1 IMAD.U32 R13, R6, -0x80000000, RZ ;  /* 0x80000000060d9824 */ /* 0x008fce00078e00ff */
.L_x_4:
[----:B------:R-:W-:Y:S05]  /*0680*/  BSYNC.RECONVERGENT B0 ;  /* 0x0000000000007941 */ /* 0x000fea0003800200 */
.L_x_3:
[----:B------:R-:W0:Y:S01]  /*0690*/  LDCU UR4, c[0x0][0x394] ;  /* 0x00007280ff0477ac */ /* 0x000e220008000800 */
[----:B------:R-:W-:Y:S01]  /*06a0*/  VIADD R6, R12, 0x1 ;  /* 0x000000010c067836 */ /* 0x000fe20000000000 */
[----:B------:R-:W-:Y:S01]  /*06b0*/  BSSY.RECONVERGENT B0, `(.L_x_5) ;  /* 0x0000021000007945 */ /* 0x000fe20003800200 */
[----:B------:R-:W-:Y:S01]  /*06c0*/  CS2R R20, SRZ ;  /* 0x0000000000147805 */ /* 0x000fe2000001ff00 */
[----:B------:R-:W-:Y:S02]  /*06d0*/  UMOV UR5, URZ ;  /* 0x000000ff00057c82 */ /* 0x000fe40008000000 */
[----:B0-----:R-:W-:Y:S01]  /*06e0*/  ISETP.GE.AND P2, PT, R6, UR4, PT ;  /* 0x0000000406007c0c */ /* 0x001fe2000bf46270 */
[----:B------:R-:W-:Y:S01]  /*06f0*/  UMOV UR4, URZ ;  /* 0x000000ff00047c82 */ /* 0x000fe20008000000 */
[----:B------:R-:W-:-:S11]  /*0700*/  CS2R R6, SRZ ;  /* 0x0000000000067805 */ /* 0x000fd6000001ff00 */
[----:B------:R-:W-:Y:S05]  /*0710*/  @P2 BRA `(.L_x_6) ;  /* 0x0000000000682947 */ /* 0x000fea0003800000 */
[----:B------:R-:W-:Y:S02]  /*0720*/  VIADD R12, R12, 0x1 ;  /* 0x000000010c0c7836 */ /* 0x000fe40000000000 */
[C---:B------:R-:W-:Y:S02]  /*0730*/  @P0 VIADD R19, R11.reuse, 0xffffffff ;  /* 0xffffffff0b130836 */ /* 0x040fe40000000000 */
[----:B------:R-:W-:Y:S01]  /*0740*/  @!P1 VIADD R21, R11, 0x1 ;  /* 0x000000010b159836 */ /* 0x000fe20000000000 */
[----:B------:R-:W-:-:S05]  /*0750*/  SHF.R.S32.HI R6, RZ, 0x1f, R12 ;  /* 0x0000001fff067819 */ /* 0x000fca000001140c */
[----:B------:R-:W-:Y:S02]  /*0760*/  IMAD R15, R6, UR11, RZ ;  /* 0x0000000b060f7c24 */ /* 0x000fe4000f8e02ff */
[----:B------:R-:W-:-:S04]  /*0770*/  IMAD.WIDE.U32 R6, R12, UR11, RZ ;  /* 0x0000000b0c067c25 */ /* 0x000fc8000f8e00ff */
[----:B------:R-:W-:Y:S01]  /*0780*/  IMAD R17, R12, UR10, R15 ;  /* 0x0000000a0c117c24 */ /* 0x000fe2000f8e020f */
[----:B------:R-:W-:-:S03]  /*0790*/  @P0 IADD3 R15, P3, PT, R19, R6, RZ ;  /* 0x00000006130f0210 */ /* 0x000fc60007f7e0ff */
[----:B------:R-:W-:Y:S01]  /*07a0*/  IMAD.IADD R22, R7, 0x1, R17 ;  /* 0x0000000107167824 */ /* 0x000fe200078e0211 */
[----:B------:R-:W-:Y:S02]  /*07b0*/  @!P1 IADD3 R7, P4, PT, R21, R6, RZ ;  /* 0x0000000615079210 */ /* 0x000fe40007f9e0ff */
[----:B------:R-:W-:Y:S02]  /*07c0*/  @P0 LEA R18, P2, R15, UR14, 0x3 ;  /* 0x0000000e0f120c11 */ /* 0x000fe4000f8418ff */
[-C--:B------:R-:W-:Y:S02]  /*07d0*/  @P0 LEA.HI.X.SX32 R20, R19, R22.reuse, 0x1, P3 ;  /* 0x0000001613140211 */ /* 0x080fe400018f0eff */
[----:B------:R-:W-:Y:S02]  /*07e0*/  @!P1 LEA R16, P5, R7, UR14, 0x3 ;  /* 0x0000000e07109c11 */ /* 0x000fe4000f8a18ff */
[----:B------:R-:W-:Y:S02]  /*07f0*/  @!P1 LEA.HI.X.SX32 R12, R21, R22, 0x1, P4 ;  /* 0x00000016150c9211 */ /* 0x000fe400020f0eff */
[----:B------:R-:W-:-:S02]  /*0800*/  IADD3 R21, P3, PT, R11, R6, RZ ;  /* 0x000000060b157210 */ /* 0x000fc40007f7e0ff */
[----:B------:R-:W-:Y:S02]  /*0810*/  @P0 LEA.HI.X R19, R15, UR15, R20, 0x3, P2 ;  /* 0x0000000f0f130c11 */ /* 0x000fe400090f1c14 */
[----:B------:R-:W-:Y:S02]  /*0820*/  @!P1 LEA.HI.X R17, R7, UR15, R12, 0x3, P5 ;  /* 0x0000000f07119c11 */ /* 0x000fe4000a8f1c0c */
[----:B------:R-:W-:Y:S01]  /*0830*/  LEA.HI.X.SX32 R12, R11, R22, 0x1, P3 ;  /* 0x000000160b0c7211 */ /* 0x000fe200018f0eff */
[----:B------:R-:W2:Y:S01]  /*0840*/  @P0 LDG.E.CONSTANT R18, desc[UR12][R18.64+0x4] ;  /* 0x0000040c12120981 */ /* 0x000ea2000c1e9900 */
[----:B------:R-:W-:-:S03]  /*0850*/  LEA R6, P2, R21, UR14, 0x3 ;  /* 0x0000000e15067c11 */ /* 0x000fc6000f8418ff */
[----:B------:R-:W3:Y:S01]  /*0860*/  @!P1 LDG.E.CONSTANT R16, desc[UR12][R16.64] ;  /* 0x0000000c10109981 */ /* 0x000ee2000c1e9900 */
[----:B------:R-:W-:-:S06]  /*0870*/  LEA.HI.X R7, R21, UR15, R12, 0x3, P2 ;  /* 0x0000000f15077c11 */ /* 0x000fcc00090f1c0c */
[----:B------:R-:W5:Y:S01]  /*0880*/  LDG.E.64.CONSTANT R6, desc[UR12][R6.64] ;  /* 0x0000000c06067981 */ /* 0x000f62000c1e9b00 */
[----:B------:R-:W-:Y:S02]  /*0890*/  CS2R R20, SRZ ;  /* 0x0000000000147805 */ /* 0x000fe4000001ff00 */
[----:B--2---:R-:W-:Y:S01]  /*08a0*/  @P0 SHF.R.U32.HI R21, RZ, 0x1f, R18 ;  /* 0x0000001fff150819 */ /* 0x004fe20000011612 */
[----:B---3--:R-:W-:-:S07]  /*08b0*/  @!P1 IMAD.U32 R20, R16, -0x80000000, RZ ;  /* 0x8000000010149824 */ /* 0x008fce00078e00ff */
.L_x_6:
[----:B------:R-:W-:Y:S05]  /*08c0*/  BSYNC.RECONVERGENT B0 ;  /* 0x0000000000007941 */ /* 0x000fea0003800200 */
.L_x_5:
[C---:B-----5:R-:W-:Y:S01]  /*08d0*/  IMAD.SHL.U32 R17, R8.reuse, 0x2, RZ ;  /* 0x0000000208117824 */ /* 0x060fe200078e00ff */
[--C-:B------:R-:W-:Y:S01]  /*08e0*/  SHF.R.U64 R11, R8, 0x1, R9.reuse ;  /* 0x00000001080b7819 */ /* 0x100fe20000001209 */
[----:B------:R-:W-:Y:S01]  /*08f0*/  IMAD.SHL.U32 R16, R6, 0x2, RZ ;  /* 0x0000000206107824 */ /* 0x000fe200078e00ff */
[--C-:B------:R-:W-:Y:S01]  /*0900*/  SHF.R.U32.HI R12, RZ, 0x1, R9.reuse ;  /* 0x00000001ff0c7819 */ /* 0x100fe20000011609 */
[----:B------:R-:W-:Y:S01]  /*0910*/  IMAD.MOV.U32 R18, RZ, RZ, RZ ;  /* 0x000000ffff127224 */ /* 0x000fe200078e00ff */
[----:B------:R-:W-:Y:S01]  /*0920*/  LOP3.LUT R17, R17, R14, RZ, 0xfc, !PT ;  /* 0x0000000e11117212 */ /* 0x000fe200078efcff */
[----:B------:R-:W0:Y:S01]  /*0930*/  LDCU.64 UR16, c[0x0][0x388] ;  /* 0x00007100ff1077ac */ /* 0x000e220008000a00 */
[----:B------:R-:W-:Y:S02]  /*0940*/  LOP3.LUT R11, R11, UR6, RZ, 0xfc, !PT ;  /* 0x000000060b0b7c12 */ /* 0x000fe4000f8efcff */
[----:B------:R-:W-:Y:S02]  /*0950*/  LOP3.LUT R19, R12, R13, RZ, 0xfc, !PT ;  /* 0x0000000d0c137212 */ /* 0x000fe400078efcff */
[----:B------:R-:W-:-:S02]  /*0960*/  SHF.L.U64.HI R12, R8, 0x1, R9 ;  /* 0x00000001080c7819 */ /* 0x000fc40000010209 */
[----:B------:R-:W-:Y:S02]  /*0970*/  LOP3.LUT R14, R11, R17, R8, 0x96, !PT ;  /* 0x000000110b0e7212 */ /* 0x000fe400078e9608 */
[----:B------:R-:W-:Y:S02]  /*0980*/  LOP3.LUT R11, R17, R8, R11, 0xe8, !PT ;  /* 0x00000008110b7212 */ /* 0x000fe400078ee80b */
[----:B------:R-:W-:Y:S02]  /*0990*/  SHF.R.U64 R17, R6, 0x1, R7 ;  /* 0x0000000106117819 */ /* 0x000fe40000001207 */
[----:B------:R-:W-:Y:S02]  /*09a0*/  LOP3.LUT R12, R12, UR7, RZ, 0xfc, !PT ;  /* 0x000000070c0c7c12 */ /* 0x000fe4000f8efcff */
[----:B------:R-:W-:Y:S02]  /*09b0*/  LOP3.LUT R16, R16, R21, RZ, 0xfc, !PT ;  /* 0x0000001510107212 */ /* 0x000fe400078efcff */
[----:B------:R-:W-:-:S02]  /*09c0*/  LOP3.LUT R17, R17, UR4, RZ, 0xfc, !PT ;  /* 0x0000000411117c12 */ /* 0x000fc4000f8efcff */
[----:B------:R-:W-:Y:S02]  /*09d0*/  LOP3.LUT R13, R19, R12, R9, 0x96, !PT ;  /* 0x0000000c130d7212 */ /* 0x000fe400078e9609 */
[----:B------:R-:W-:Y:S02]  /*09e0*/  SHF.R.U32.HI R15, RZ, 0x1, R7 ;  /* 0x00000001ff0f7819 */ /* 0x000fe40000011607 */
[----:B------:R-:W-:Y:S01]  /*09f0*/  LOP3.LUT R12, R12, R9, R19, 0xe8, !PT ;  /* 0x000000090c0c7212 */ /* 0x000fe200078ee813 */
[----:B------:R-:W-:Y:S01]  /*0a00*/  IMAD.SHL.U32 R19, R4, 0x2, RZ ;  /* 0x0000000204137824 */ /* 0x000fe200078e00ff */
[----:B------:R-:W-:Y:S02]  /*0a10*/  @P0 SHF.R.U32.HI R18, RZ, 0x1f, R10 ;  /* 0x0000001fff120819 */ /* 0x000fe4000001160a */
[----:B------:R-:W-:Y:S02]  /*0a20*/  LOP3.LUT R9, R17, R16, R6, 0x96, !PT ;  /* 0x0000001011097212 */ /* 0x000fe400078e9606 */
[----:B------:R-:W-:-:S02]  /*0a30*/  LOP3.LUT R8, R16, R6, R17, 0xe8, !PT ;  /* 0x0000000610087212 */ /* 0x000fc400078ee811 */
[----:B------:R-:W-:Y:S02]  /*0a40*/  SHF.L.U64.HI R6, R6, 0x1, R7 ;  /* 0x0000000106067819 */ /* 0x000fe40000010207 */
[----:B------:R-:W-:Y:S01]  /*0a50*/  LOP3.LUT R15, R15, R20, RZ, 0xfc, !PT ;  /* 0x000000140f0f7212 */ /* 0x000fe200078efcff */
[----:B------:R-:W-:Y:S01]  /*0a60*/  IMAD.MOV.U32 R20, RZ, RZ, RZ ;  /* 0x000000ffff147224 */ /* 0x000fe200078e00ff */
[--C-:B------:R-:W-:Y:S01]  /*0a70*/  SHF.R.U64 R16, R4, 0x1, R5.reuse ;  /* 0x0000000104107819 */ /* 0x100fe20000001205 */
[----:B------:R-:W-:Y:S01]  /*0a80*/  @!P1 IMAD.U32 R20, R0, -0x80000000, RZ ;  /* 0x8000000000149824 */ /* 0x000fe200078e00ff */
[----:B------:R-:W-:Y:S02]  /*0a90*/  LOP3.LUT R19, R18, R19, RZ, 0xfc, !PT ;  /* 0x0000001312137212 */ /* 0x000fe400078efcff */
[----:B------:R-:W-:Y:S02]  /*0aa0*/  LOP3.LUT R6, R6, UR5, RZ, 0xfc, !PT ;  /* 0x0000000506067c12 */ /* 0x000fe4000f8efcff */
[----:B------:R-:W-:-:S02]  /*0ab0*/  SHF.R.U32.HI R17, RZ, 0x1, R5 ;  /* 0x00000001ff117819 */ /* 0x000fc40000011605 */
[----:B------:R-:W-:Y:S02]  /*0ac0*/  SHF.L.U64.HI R18, R4, 0x1, R5 ;  /* 0x0000000104127819 */ /* 0x000fe40000010205 */
[----:B------:R-:W-:Y:S02]  /*0ad0*/  LOP3.LUT R16, R16, UR8, RZ, 0xfc, !PT ;  /* 0x0000000810107c12 */ /* 0x000fe4000f8efcff */
[----:B------:R-:W-:Y:S02]  /*0ae0*/  LOP3.LUT R0, R15, R6, R7, 0x96, !PT ;  /* 0x000000060f007212 */ /* 0x000fe400078e9607 */
[----:B------:R-:W-:Y:S02]  /*0af0*/  LOP3.LUT R10, R6, R7, R15, 0xe8, !PT ;  /* 0x00000007060a7212 */ /* 0x000fe400078ee80f */
[----:B------:R-:W-:Y:S02]  /*0b00*/  LOP3.LUT R17, R20, R17, RZ, 0xfc, !PT ;  /* 0x0000001114117212 */ /* 0x000fe400078efcff */
[----:B------:R-:W-:-:S02]  /*0b10*/  LOP3.LUT R18, R18, UR9, RZ, 0xfc, !PT ;  /* 0x0000000912127c12 */ /* 0x000fc4000f8efcff */
[CCC-:B------:R-:W-:Y:S02]  /*0b20*/  LOP3.LUT R6, R14.reuse, R16.reuse, R19.reuse, 0x96, !PT ;  /* 0x000000100e067212 */ /* 0x1c0fe400078e9613 */
[-CC-:B------:R-:W-:Y:S02]  /*0b30*/  LOP3.LUT R14, R14, R16.reuse, R19.reuse, 0x60, !PT ;  /* 0x000000100e0e7212 */ /* 0x180fe400078e6013 */
[CCC-:B------:R-:W-:Y:S02]  /*0b40*/  LOP3.LUT R7, R11.reuse, R16.reuse, R19.reuse, 0x78, !PT ;  /* 0x000000100b077212 */ /* 0x1c0fe400078e7813 */
[----:B------:R-:W-:Y:S02]  /*0b50*/  LOP3.LUT R15, R11, R16, R19, 0x80, !PT ;  /* 0x000000100b0f7212 */ /* 0x000fe400078e8013 */
[CCC-:B------:R-:W-:Y:S02]  /*0b60*/  LOP3.LUT R11, R13.reuse, R17.reuse, R18.reuse, 0x96, !PT ;  /* 0x000000110d0b7212 */ /* 0x1c0fe400078e9612 */
[----:B------:R-:W-:-:S02]  /*0b70*/  LOP3.LUT R16, R13, R17, R18, 0x60, !PT ;  /* 0x000000110d107212 */ /* 0x000fc400078e6012 */
[----:B------:R-:W-:Y:S02]  /*0b80*/  LOP3.LUT R13, R14, R9, R6, 0xf8, !PT ;  /* 0x000000090e0d7212 */ /* 0x000fe400078ef806 */
[CCC-:B------:R-:W-:Y:S02]  /*0b90*/  LOP3.LUT R19, R12.reuse, R17.reuse, R18.reuse, 0x78, !PT ;  /* 0x000000110c137212 */ /* 0x1c0fe400078e7812 */
[----:B------:R-:W-:Y:S02]  /*0ba0*/  LOP3.LUT R17, R12, R17, R18, 0x80, !PT ;  /* 0x000000110c117212 */ /* 0x000fe400078e8012 */
[----:B------:R-:W-:Y:S02]  /*0bb0*/  LOP3.LUT R16, R16, R0, R11, 0xf8, !PT ;  /* 0x0000000010107212 */ /* 0x000fe400078ef80b */
[-CC-:B------:R-:W-:Y:S02]  /*0bc0*/  LOP3.LUT R15, R15, R8.reuse, R7.reuse, 0xf8, !PT ;  /* 0x000000080f0f7212 */ /* 0x180fe400078ef807 */
[----:B------:R-:W-:-:S02]  /*0bd0*/  LOP3.LUT R12, R13, R8, R7, 0x60, !PT ;  /* 0x000000080d0c7212 */ /* 0x000fc400078e6007 */
[-CC-:B------:R-:W-:Y:S02]  /*0be0*/  LOP3.LUT R17, R17, R10.reuse, R19.reuse, 0xf8, !PT ;  /* 0x0000000a11117212 */ /* 0x180fe400078ef813 */
[C-C-:B------:R-:W-:Y:S02]  /*0bf0*/  LOP3.LUT R14, R16.reuse, R10, R19.reuse, 0x60, !PT ;  /* 0x0000000a100e7212 */ /* 0x140fe400078e6013 */
[----:B------:R-:W-:Y:S02]  /*0c00*/  LOP3.LUT R12, R15, R12, RZ, 0x3c, !PT ;  /* 0x0000000c0f0c7212 */ /* 0x000fe400078e3cff */
[----:B------:R-:W-:Y:S02]  /*0c10*/  LOP3.LUT R14, R17, R14, RZ, 0x3c, !PT ;  /* 0x0000000e110e7212 */ /* 0x000fe400078e3cff */
[----:B------:R-:W-:Y:S02]  /*0c20*/  LOP3.LUT R15, R16, R10, R19, 0x96, !PT ;  /* 0x0000000a100f7212 */ /* 0x000fe400078e9613 */
[----:B------:R-:W-:-:S02]  /*0c30*/  LOP3.LUT R10, R12, R9, R6, 0x6, !PT ;  /* 0x000000090c0a7212 */ /* 0x000fc400078e0606 */
[----:B------:R-:W-:Y:S02]  /*0c40*/  LOP3.LUT R9, R12, R9, R6, 0xf6, !PT ;  /* 0x000000090c097212 */ /* 0x000fe400078ef606 */
[CCC-:B------:R-:W-:Y:S02]  /*0c50*/  LOP3.LUT R12, R14.reuse, R0.reuse, R11.reuse, 0x6, !PT ;  /* 0x000000000e0c7212 */ /* 0x1c0fe400078e060b */
[----:B------:R-:W-:Y:S02]  /*0c60*/  LOP3.LUT R11, R14, R0, R11, 0xf6, !PT ;  /* 0x000000000e0b7212 */ /* 0x000fe400078ef60b */
[----:B0-----:R-:W-:Y:S02]  /*0c70*/  LEA R6, P0, R2, UR16, 0x3 ;  /* 0x0000001002067c11 */ /* 0x001fe4000f8018ff */
[----:B------:R-:W-:Y:S02]  /*0c80*/  LOP3.LUT R0, R10, R4, R9, 0xf4, !PT ;  /* 0x000000040a007212 */ /* 0x000fe400078ef409 */
[----:B------:R-:W-:-:S02]  /*0c90*/  LOP3.LUT R13, R13, R8, R7, 0x96, !PT ;  /* 0x000000080d0d7212 */ /* 0x000fc400078e9607 */
[----:B------:R-:W-:Y:S02]  /*0ca0*/  LOP3.LUT R4, R12, R5, R11, 0xf4, !PT ;  /* 0x000000050c047212 */ /* 0x000fe400078ef40b */
[----:B------:R-:W-:Y:S02]  /*0cb0*/  LEA.HI.X R7, R2, UR17, R3, 0x3, P0 ;  /* 0x0000001102077c11 */ /* 0x000fe400080f1c03 */
[----:B------:R-:W-:Y:S02]  /*0cc0*/  LOP3.LUT R2, R0, R13, RZ, 0xc0, !PT ;  /* 0x0000000d00027212 */ /* 0x000fe400078ec0ff */
[----:B------:R-:W-:-:S05]  /*0cd0*/  LOP3.LUT R3, R4, R15, RZ, 0xc0, !PT ;  /* 0x0000000f04037212 */ /* 0x000fca00078ec0ff */
[----:B------:R-:W-:Y:S01]  /*0ce0*/  STG.E.64 desc[UR12][R6.64], R2 ;  /* 0x0000000206007986 */ /* 0x000fe2000c101b0c */
[----:B------:R-:W-:Y:S05]  /*0cf0*/  EXIT ;  /* 0x000000000000794d */ /* 0x000fea0003800000 */
        .weak           $__internal_0_$__cuda_sm20_div_u64
        .type           $__internal_0_$__cuda_sm20_div_u64,@function
        .size           $__internal_0_$__cuda_sm20_div_u64,(.L_x_8 - $__internal_0_$__cuda_sm20_div_u64)
$__internal_0_$__cuda_sm20_div_u64:
[----:B------:R-:W0:Y:S01]  /*0d00*/  LDCU UR4, c[0x0][0x390] ;  /* 0x00007200ff0477ac */ /* 0x000e220008000800 */
[----:B------:R-:W-:Y:S02]  /*0d10*/  UMOV UR5, UR10 ;  /* 0x0000000a00057c82 */ /* 0x000fe40008000000 */
[----:B0-----:R-:W0:Y:S08]  /*0d20*/  I2F.U64.RP R8, UR4 ;  /* 0x0000000400087d12 */ /* 0x001e300008309000 */
[----:B0-----:R-:W0:Y:S02]  /*0d30*/  MUFU.RCP R8, R8 ;  /* 0x0000000800087308 */ /* 0x001e240000001000 */
[----:B0-----:R-:W-:-:S06]  /*0d40*/  VIADD R4, R8, 0x1ffffffe ;  /* 0x1ffffffe08047836 */ /* 0x001fcc0000000000 */
[----:B------:R-:W0:Y:S02]  /*0d50*/  F2I.U64.TRUNC R4, R4 ;  /* 0x0000000400047311 */ /* 0x000e24000020d800 */
[----:B0-----:R-:W-:-:S04]  /*0d60*/  IMAD.WIDE.U32 R6, R4, UR4, RZ ;  /* 0x0000000404067c25 */ /* 0x001fc8000f8e00ff */
[----:B------:R-:W-:Y:S01]  /*0d70*/  IMAD R7, R4, UR10, R7 ;  /* 0x0000000a04077c24 */ /* 0x000fe2000f8e0207 */
[----:B------:R-:W-:-:S03]  /*0d80*/  IADD3 R9, P0, PT, RZ, -R6, RZ ;  /* 0x80000006ff097210 */ /* 0x000fc60007f1e0ff */
[----:B------:R-:W-:Y:S02]  /*0d90*/  IMAD R7, R5, UR4, R7 ;  /* 0x0000000405077c24 */ /* 0x000fe4000f8e0207 */
[----:B------:R-:W-:-:S04]  /*0da0*/  IMAD.HI.U32 R6, R4, R9, RZ ;  /* 0x0000000904067227 */ /* 0x000fc800078e00ff */
[----:B------:R-:W-:Y:S02]  /*0db0*/  IMAD.X R11, RZ, RZ, ~R7, P0 ;  /* 0x000000ffff0b7224 */ /* 0x000fe400000e0e07 */
[----:B------:R-:W-:Y:S02]  /*0dc0*/  IMAD.MOV.U32 R7, RZ, RZ, R4 ;  /* 0x000000ffff077224 */ /* 0x000fe400078e0004 */
[-C--:B------:R-:W-:Y:S02]  /*0dd0*/  IMAD R13, R5, R11.reuse, RZ ;  /* 0x0000000b050d7224 */ /* 0x080fe400078e02ff */
[----:B------:R-:W-:-:S04]  /*0de0*/  IMAD.WIDE.U32 R6, P0, R4, R11, R6 ;  /* 0x0000000b04067225 */ /* 0x000fc80007800006 */
[----:B------:R-:W-:-:S04]  /*0df0*/  IMAD.HI.U32 R11, R5, R11, RZ ;  /* 0x0000000b050b7227 */ /* 0x000fc800078e00ff */
[----:B------:R-:W-:-:S05]  /*0e00*/  IMAD.HI.U32 R6, P1, R5, R9, R6 ;  /* 0x0000000905067227 */ /* 0x000fca0007820006 */
[----:B------:R-:W-:Y:S01]  /*0e10*/  IADD3 R7, P2, PT, R13, R6, RZ ;  /* 0x000000060d077210 */ /* 0x000fe20007f5e0ff */
[----:B------:R-:W-:-:S04]  /*0e20*/  IMAD.X R6, R11, 0x1, R5, P0 ;  /* 0x000000010b067824 */ /* 0x000fc800000e0605 */
[----:B------:R-:W-:Y:S01]  /*0e30*/  IMAD.WIDE.U32 R4, R7, UR4, RZ ;  /* 0x0000000407047c25 */ /* 0x000fe2000f8e00ff */
[----:B------:R-:W-:-:S03]  /*0e40*/  IADD3.X R9, PT, PT, RZ, RZ, R6, P2, P1 ;  /* 0x000000ffff097210 */ /* 0x000fc600017e2406 */
[----:B------:R-:W-:Y:S01]  /*0e50*/  IMAD R6, R7, UR10, R5 ;  /* 0x0000000a07067c24 */ /* 0x000fe2000f8e0205 */
[----:B------:R-:W-:-:S03]  /*0e60*/  IADD3 R5, P0, PT, RZ, -R4, RZ ;  /* 0x80000004ff057210 */ /* 0x000fc60007f1e0ff */
[----:B------:R-:W-:Y:S02]  /*0e70*/  IMAD R4, R9, UR4, R6 ;  /* 0x0000000409047c24 */ /* 0x000fe4000f8e0206 */
[----:B------:R-:W-:-:S04]  /*0e80*/  IMAD.HI.U32 R6, R7, R5, RZ ;  /* 0x0000000507067227 */ /* 0x000fc800078e00ff */
[----:B------:R-:W-:-:S04]  /*0e90*/  IMAD.X R4, RZ, RZ, ~R4, P0 ;  /* 0x000000ffff047224 */ /* 0x000fc800000e0e04 */
[----:B------:R-:W-:-:S04]  /*0ea0*/  IMAD.WIDE.U32 R6, P0, R7, R4, R6 ;  /* 0x0000000407067225 */ /* 0x000fc80007800006 */
[C---:B------:R-:W-:Y:S02]  /*0eb0*/  IMAD R8, R9.reuse, R4, RZ ;  /* 0x0000000409087224 */ /* 0x040fe400078e02ff */
[----:B------:R-:W-:-:S04]  /*0ec0*/  IMAD.HI.U32 R7, P1, R9, R5, R6 ;  /* 0x0000000509077227 */ /* 0x000fc80007820006 */
[----:B------:R-:W-:Y:S01]  /*0ed0*/  IMAD.HI.U32 R4, R9, R4, RZ ;  /* 0x0000000409047227 */ /* 0x000fe200078e00ff */
[----:B------:R-:W-:-:S03]  /*0ee0*/  IADD3 R7, P2, PT, R8, R7, RZ ;  /* 0x0000000708077210 */ /* 0x000fc60007f5e0ff */
[----:B------:R-:W-:Y:S02]  /*0ef0*/  IMAD.X R9, R4, 0x1, R9, P0 ;  /* 0x0000000104097824 */ /* 0x000fe400000e0609 */
[----:B------:R-:W-:-:S03]  /*0f00*/  IMAD.HI.U32 R4, R7, R2, RZ ;  /* 0x0000000207047227 */ /* 0x000fc600078e00ff */
[----:B------:R-:W-:Y:S01]  /*0f10*/  IADD3.X R9, PT, PT, RZ, RZ, R9, P2, P1 ;  /* 0x000000ffff097210 */ /* 0x000fe200017e2409 */
[----:B------:R-:W-:Y:S02]  /*0f20*/  IMAD.MOV.U32 R5, RZ, RZ, RZ ;  /* 0x000000ffff057224 */ /* 0x000fe400078e00ff */
[----:B------:R-:W-:-:S04]  /*0f30*/  IMAD.WIDE.U32 R4, R7, R3, R4 ;  /* 0x0000000307047225 */ /* 0x000fc800078e0004 */
[C---:B------:R-:W-:Y:S02]  /*0f40*/  IMAD R7, R9.reuse, R3, RZ ;  /* 0x0000000309077224 */ /* 0x040fe400078e02ff */
[----:B------:R-:W-:-:S04]  /*0f50*/  IMAD.HI.U32 R4, P0, R9, R2, R4 ;  /* 0x0000000209047227 */ /* 0x000fc80007800004 */
[----:B------:R-:W-:Y:S01]  /*0f60*/  IMAD.HI.U32 R6, R9, R3, RZ ;  /* 0x0000000309067227 */ /* 0x000fe200078e00ff */
[----:B------:R-:W-:-:S03]  /*0f70*/  IADD3 R7, P1, PT, R7, R4, RZ ;  /* 0x0000000407077210 */ /* 0x000fc60007f3e0ff */
[----:B------:R-:W-:Y:S02]  /*0f80*/  IMAD.X R6, RZ, RZ, R6, P0 ;  /* 0x000000ffff067224 */ /* 0x000fe400000e0606 */
[----:B------:R-:W-:-:S04]  /*0f90*/  IMAD.WIDE.U32 R4, R7, UR4, RZ ;  /* 0x0000000407047c25 */ /* 0x000fc8000f8e00ff */
[----:B------:R-:W-:Y:S01]  /*0fa0*/  IMAD.X R6, RZ, RZ, R6, P1 ;  /* 0x000000ffff067224 */ /* 0x000fe200008e0606 */
[----:B------:R-:W-:Y:S01]  /*0fb0*/  IADD3 R8, P1, PT, -R4, R2, RZ ;  /* 0x0000000204087210 */ /* 0x000fe20007f3e1ff */
[C---:B------:R-:W-:Y:S02]  /*0fc0*/  IMAD R5, R7.reuse, UR10, R5 ;  /* 0x0000000a07057c24 */ /* 0x040fe4000f8e0205 */
[----:B------:R-:W-:Y:S01]  /*0fd0*/  VIADD R4, R7, 0x1 ;  /* 0x0000000107047836 */ /* 0x000fe20000000000 */
[----:B------:R-:W-:Y:S01]  /*0fe0*/  ISETP.GE.U32.AND P0, PT, R8, UR4, PT ;  /* 0x0000000408007c0c */ /* 0x000fe2000bf06070 */
[----:B------:R-:W-:-:S04]  /*0ff0*/  IMAD R5, R6, UR4, R5 ;  /* 0x0000000406057c24 */ /* 0x000fc8000f8e0205 */
[----:B------:R-:W-:Y:S01]  /*1000*/  IMAD.X R9, R3, 0x1, ~R5, P1 ;  /* 0x0000000103097824 */ /* 0x000fe200008e0e05 */
[----:B------:R-:W-:-:S04]  /*1010*/  IADD3 R5, P1, PT, R8, -UR4, RZ ;  /* 0x8000000408057c10 */ /* 0x000fc8000ff3e0ff */
[C---:B------:R-:W-:Y:S02]  /*1020*/  ISETP.GE.U32.AND.EX P0, PT, R9.reuse, UR10, PT, P0 ;  /* 0x0000000a09007c0c */ /* 0x040fe4000bf06100 */
[----:B------:R-:W-:Y:S02]  /*1030*/  IADD3.X R6, PT, PT, R9, ~UR10, RZ, P1, !PT ;  /* 0x8000000a09067c10 */ /* 0x000fe40008ffe4ff */
[----:B------:R-:W-:Y:S02]  /*1040*/  SEL R5, R5, R8, P0 ;  /* 0x0000000805057207 */ /* 0x000fe40000000000 */
[----:B------:R-:W-:Y:S01]  /*1050*/  SEL R7, R4, R7, P0 ;  /* 0x0000000704077207 */ /* 0x000fe20000000000 */
[----:B------:R-:W-:Y:S01]  /*1060*/  IMAD.MOV.U32 R4, RZ, RZ, R0 ;  /* 0x000000ffff047224 */ /* 0x000fe200078e0000 */
[----:B------:R-:W-:Y:S02]  /*1070*/  SEL R6, R6, R9, P0 ;  /* 0x0000000906067207 */ /* 0x000fe40000000000 */
[----:B------:R-:W-:Y:S01]  /*1080*/  ISETP.GE.U32.AND P0, PT, R5, UR4, PT ;  /* 0x0000000405007c0c */ /* 0x000fe2000bf06070 */
[----:B------:R-:W-:Y:S01]  /*1090*/  VIADD R12, R7, 0x1 ;  /* 0x00000001070c7836 */ /* 0x000fe20000000000 */
[----:B------:R-:W-:Y:S01]  /*10a0*/  ISETP.NE.U32.AND P1, PT, RZ, UR4, PT ;  /* 0x00000004ff007c0c */ /* 0x000fe2000bf25070 */
[----:B------:R-:W-:Y:S01]  /*10b0*/  IMAD.MOV.U32 R5, RZ, RZ, 0x0 ;  /* 0x00000000ff057424 */ /* 0x000fe200078e00ff */
[----:B------:R-:W-:-:S02]  /*10c0*/  ISETP.GE.U32.AND.EX P0, PT, R6, UR10, PT, P0 ;  /* 0x0000000a06007c0c */ /* 0x000fc4000bf06100 */
[----:B------:R-:W-:Y:S02]  /*10d0*/  ISETP.NE.AND.EX P1, PT, RZ, UR10, PT, P1 ;  /* 0x0000000aff007c0c */ /* 0x000fe4000bf25310 */
[----:B------:R-:W-:-:S04]  /*10e0*/  SEL R12, R12, R7, P0 ;  /* 0x000000070c0c7207 */ /* 0x000fc80000000000 */
[----:B------:R-:W-:Y:S01]  /*10f0*/  SEL R12, R12, 0xffffffff, P1 ;  /* 0xffffffff0c0c7807 */ /* 0x000fe20000800000 */
[----:B------:R-:W-:Y:S06]  /*1100*/  RET.REL.NODEC R4 `(_Z20life_kernel_wordwisePKmPmii) ;  /* 0xffffffec04bc7950 */ /* 0x000fec0003c3ffff */
.L_x_7:
[----:B------:R-:W-:-:S00]  /*1110*/  BRA `(.L_x_7) ;  /* 0xfffffffc00fc7947 */ /* 0x000fc0000383ffff */
[----:B------:R-:W-:-:S00]  /*1120*/  NOP ;  /* 0x0000000000007918 */ /* 0x000fc00000000000 */
        /* <DEDUP_REMOVED lines=13> */
.L_x_8:


//--------------------- .nv.shared.reserved.0     --------------------------
	.section	.nv.shared.reserved.0,"aw",@nobits
	.weak		__nv_reservedSMEM_offset_0_alias
	.size		__nv_reservedSMEM_offset_0_alias, 0, 64
	.other		__nv_reservedSMEM_offset_0_alias,@"STO_CUDA_RESERVED_SHARED STV_DEFAULT"
__nv_reservedSMEM_offset_0_alias:
	.zero		0
	.zero		64


//--------------------- .nv.constant0._Z20life_kernel_wordwisePKmPmii --------------------------
	.section	.nv.constant0._Z20life_kernel_wordwisePKmPmii,"a",@progbits
	.sectionflags	@""
	.align	4
.nv.constant0._Z20life_kernel_wordwisePKmPmii:
	.zero		920


//--------------------- SYMBOLS --------------------------

	.type		.nv.reservedSmem.offset0,@object
	.size		.nv.reservedSmem.offset0,0x4
